//
// Generated by NVIDIA NVVM Compiler
//
// Compiler Build ID: CL-36424714
// Cuda compilation tools, release 13.0, V13.0.88
// Based on NVVM 20.0.0
//

.version 9.0
.target sm_100
.address_size 64

	// .globl	main_kernel
// _ZZ11main_kernelE8X_shared has been demoted
// _ZZ11main_kernelE8Y_shared has been demoted

.visible .entry main_kernel(
	.param .u64 .ptr .align 1 main_kernel_param_0,
	.param .u64 .ptr .align 1 main_kernel_param_1,
	.param .u64 .ptr .align 1 main_kernel_param_2
)
.maxntid 64
{
	.reg .pred 	%p<2>;
	.reg .b32 	%r<34>;
	.reg .b32 	%f<182>;
	.reg .b64 	%rd<13>;
	// demoted variable
	.shared .align 4 .b8 _ZZ11main_kernelE8X_shared[2048];
	// demoted variable
	.shared .align 4 .b8 _ZZ11main_kernelE8Y_shared[32768];
	ld.param.u64 	%rd2, [main_kernel_param_0];
	ld.param.u64 	%rd3, [main_kernel_param_1];
	ld.param.u64 	%rd1, [main_kernel_param_2];
	cvta.to.global.u64 	%rd4, %rd3;
	cvta.to.global.u64 	%rd5, %rd2;
	mov.u32 	%r1, %tid.x;
	shl.b32 	%r13, %r1, 4;
	mov.u32 	%r14, _ZZ11main_kernelE8X_shared;
	add.s32 	%r15, %r14, %r13;
	mov.u32 	%r16, %ctaid.x;
	shl.b32 	%r17, %r16, 8;
	and.b32  	%r2, %r17, 2147483136;
	shl.b32 	%r18, %r1, 2;
	or.b32  	%r19, %r2, %r18;
	mul.wide.u32 	%rd6, %r19, 4;
	add.s64 	%rd7, %rd5, %rd6;
	ld.global.nc.v4.f32 	{%f10, %f11, %f12, %f13}, [%rd7];
	st.shared.v4.f32 	[%r15], {%f10, %f11, %f12, %f13};
	ld.global.nc.v4.f32 	{%f14, %f15, %f16, %f17}, [%rd7+1024];
	st.shared.v4.f32 	[%r15+1024], {%f14, %f15, %f16, %f17};
	mov.u32 	%r20, _ZZ11main_kernelE8Y_shared;
	add.s32 	%r21, %r20, %r13;
	shl.b32 	%r22, %r1, 3;
	and.b32  	%r23, %r22, 384;
	shl.b32 	%r24, %r16, 6;
	and.b32  	%r3, %r24, 64;
	or.b32  	%r25, %r23, %r3;
	and.b32  	%r26, %r18, 60;
	or.b32  	%r27, %r25, %r26;
	mul.wide.u32 	%rd8, %r27, 4;
	add.s64 	%rd9, %rd4, %rd8;
	ld.global.nc.v4.f32 	{%f18, %f19, %f20, %f21}, [%rd9];
	st.shared.v4.f32 	[%r21], {%f18, %f19, %f20, %f21};
	ld.global.nc.v4.f32 	{%f22, %f23, %f24, %f25}, [%rd9+2048];
	st.shared.v4.f32 	[%r21+1024], {%f22, %f23, %f24, %f25};
	ld.global.nc.v4.f32 	{%f26, %f27, %f28, %f29}, [%rd9+4096];
	st.shared.v4.f32 	[%r21+2048], {%f26, %f27, %f28, %f29};
	ld.global.nc.v4.f32 	{%f30, %f31, %f32, %f33}, [%rd9+6144];
	st.shared.v4.f32 	[%r21+3072], {%f30, %f31, %f32, %f33};
	ld.global.nc.v4.f32 	{%f34, %f35, %f36, %f37}, [%rd9+8192];
	st.shared.v4.f32 	[%r21+4096], {%f34, %f35, %f36, %f37};
	ld.global.nc.v4.f32 	{%f38, %f39, %f40, %f41}, [%rd9+10240];
	st.shared.v4.f32 	[%r21+5120], {%f38, %f39, %f40, %f41};
	ld.global.nc.v4.f32 	{%f42, %f43, %f44, %f45}, [%rd9+12288];
	st.shared.v4.f32 	[%r21+6144], {%f42, %f43, %f44, %f45};
	ld.global.nc.v4.f32 	{%f46, %f47, %f48, %f49}, [%rd9+14336];
	st.shared.v4.f32 	[%r21+7168], {%f46, %f47, %f48, %f49};
	ld.global.nc.v4.f32 	{%f50, %f51, %f52, %f53}, [%rd9+16384];
	st.shared.v4.f32 	[%r21+8192], {%f50, %f51, %f52, %f53};
	ld.global.nc.v4.f32 	{%f54, %f55, %f56, %f57}, [%rd9+18432];
	st.shared.v4.f32 	[%r21+9216], {%f54, %f55, %f56, %f57};
	ld.global.nc.v4.f32 	{%f58, %f59, %f60, %f61}, [%rd9+20480];
	st.shared.v4.f32 	[%r21+10240], {%f58, %f59, %f60, %f61};
	ld.global.nc.v4.f32 	{%f62, %f63, %f64, %f65}, [%rd9+22528];
	st.shared.v4.f32 	[%r21+11264], {%f62, %f63, %f64, %f65};
	ld.global.nc.v4.f32 	{%f66, %f67, %f68, %f69}, [%rd9+24576];
	st.shared.v4.f32 	[%r21+12288], {%f66, %f67, %f68, %f69};
	ld.global.nc.v4.f32 	{%f70, %f71, %f72, %f73}, [%rd9+26624];
	st.shared.v4.f32 	[%r21+13312], {%f70, %f71, %f72, %f73};
	ld.global.nc.v4.f32 	{%f74, %f75, %f76, %f77}, [%rd9+28672];
	st.shared.v4.f32 	[%r21+14336], {%f74, %f75, %f76, %f77};
	ld.global.nc.v4.f32 	{%f78, %f79, %f80, %f81}, [%rd9+30720];
	st.shared.v4.f32 	[%r21+15360], {%f78, %f79, %f80, %f81};
	ld.global.nc.v4.f32 	{%f82, %f83, %f84, %f85}, [%rd9+32768];
	st.shared.v4.f32 	[%r21+16384], {%f82, %f83, %f84, %f85};
	ld.global.nc.v4.f32 	{%f86, %f87, %f88, %f89}, [%rd9+34816];
	st.shared.v4.f32 	[%r21+17408], {%f86, %f87, %f88, %f89};
	ld.global.nc.v4.f32 	{%f90, %f91, %f92, %f93}, [%rd9+36864];
	st.shared.v4.f32 	[%r21+18432], {%f90, %f91, %f92, %f93};
	ld.global.nc.v4.f32 	{%f94, %f95, %f96, %f97}, [%rd9+38912];
	st.shared.v4.f32 	[%r21+19456], {%f94, %f95, %f96, %f97};
	ld.global.nc.v4.f32 	{%f98, %f99, %f100, %f101}, [%rd9+40960];
	st.shared.v4.f32 	[%r21+20480], {%f98, %f99, %f100, %f101};
	ld.global.nc.v4.f32 	{%f102, %f103, %f104, %f105}, [%rd9+43008];
	st.shared.v4.f32 	[%r21+21504], {%f102, %f103, %f104, %f105};
	ld.global.nc.v4.f32 	{%f106, %f107, %f108, %f109}, [%rd9+45056];
	st.shared.v4.f32 	[%r21+22528], {%f106, %f107, %f108, %f109};
	ld.global.nc.v4.f32 	{%f110, %f111, %f112, %f113}, [%rd9+47104];
	st.shared.v4.f32 	[%r21+23552], {%f110, %f111, %f112, %f113};
	ld.global.nc.v4.f32 	{%f114, %f115, %f116, %f117}, [%rd9+49152];
	st.shared.v4.f32 	[%r21+24576], {%f114, %f115, %f116, %f117};
	ld.global.nc.v4.f32 	{%f118, %f119, %f120, %f121}, [%rd9+51200];
	st.shared.v4.f32 	[%r21+25600], {%f118, %f119, %f120, %f121};
	ld.global.nc.v4.f32 	{%f122, %f123, %f124, %f125}, [%rd9+53248];
	st.shared.v4.f32 	[%r21+26624], {%f122, %f123, %f124, %f125};
	ld.global.nc.v4.f32 	{%f126, %f127, %f128, %f129}, [%rd9+55296];
	st.shared.v4.f32 	[%r21+27648], {%f126, %f127, %f128, %f129};
	ld.global.nc.v4.f32 	{%f130, %f131, %f132, %f133}, [%rd9+57344];
	st.shared.v4.f32 	[%r21+28672], {%f130, %f131, %f132, %f133};
	ld.global.nc.v4.f32 	{%f134, %f135, %f136, %f137}, [%rd9+59392];
	st.shared.v4.f32 	[%r21+29696], {%f134, %f135, %f136, %f137};
	ld.global.nc.v4.f32 	{%f138, %f139, %f140, %f141}, [%rd9+61440];
	st.shared.v4.f32 	[%r21+30720], {%f138, %f139, %f140, %f141};
	ld.global.nc.v4.f32 	{%f142, %f143, %f144, %f145}, [%rd9+63488];
	st.shared.v4.f32 	[%r21+31744], {%f142, %f143, %f144, %f145};
	bar.sync 	0;
	add.s32 	%r28, %r18, %r20;
	add.s32 	%r31, %r28, 512;
	add.s32 	%r32, %r14, 1024;
	mov.f32 	%f178, 0f00000000;
	mov.b32 	%r33, 1024;
	mov.f32 	%f179, %f178;
	mov.f32 	%f180, %f178;
	mov.f32 	%f181, %f178;
$L__BB0_1:
	ld.shared.f32 	%f146, [%r32+-1024];
	ld.shared.f32 	%f147, [%r31+-512];
	fma.rn.f32 	%f148, %f146, %f147, %f178;
	ld.shared.f32 	%f149, [%r32+-512];
	fma.rn.f32 	%f150, %f149, %f147, %f179;
	ld.shared.f32 	%f151, [%r32];
	fma.rn.f32 	%f152, %f147, %f151, %f180;
	ld.shared.f32 	%f153, [%r32+512];
	fma.rn.f32 	%f154, %f153, %f147, %f181;
	ld.shared.f32 	%f155, [%r32+-1020];
	ld.shared.f32 	%f156, [%r31+-256];
	fma.rn.f32 	%f157, %f155, %f156, %f148;
	ld.shared.f32 	%f158, [%r32+-508];
	fma.rn.f32 	%f159, %f156, %f158, %f150;
	ld.shared.f32 	%f160, [%r32+4];
	fma.rn.f32 	%f161, %f160, %f156, %f152;
	ld.shared.f32 	%f162, [%r32+516];
	fma.rn.f32 	%f163, %f156, %f162, %f154;
	ld.shared.f32 	%f164, [%r32+-1016];
	ld.shared.f32 	%f165, [%r31];
	fma.rn.f32 	%f166, %f164, %f165, %f157;
	ld.shared.f32 	%f167, [%r32+-504];
	fma.rn.f32 	%f168, %f167, %f165, %f159;
	ld.shared.f32 	%f169, [%r32+8];
	fma.rn.f32 	%f170, %f165, %f169, %f161;
	ld.shared.f32 	%f171, [%r32+520];
	fma.rn.f32 	%f172, %f171, %f165, %f163;
	ld.shared.f32 	%f173, [%r32+-1012];
	ld.shared.f32 	%f174, [%r31+256];
	fma.rn.f32 	%f178, %f173, %f174, %f166;
	ld.shared.f32 	%f175, [%r32+-500];
	fma.rn.f32 	%f179, %f174, %f175, %f168;
	ld.shared.f32 	%f176, [%r32+12];
	fma.rn.f32 	%f180, %f176, %f174, %f170;
	ld.shared.f32 	%f177, [%r32+524];
	fma.rn.f32 	%f181, %f174, %f177, %f172;
	add.s32 	%r33, %r33, 16;
	add.s32 	%r32, %r32, 16;
	add.s32 	%r31, %r31, 1024;
	setp.ne.s32 	%p1, %r33, 1536;
	@%p1 bra 	$L__BB0_1;
	cvta.to.global.u64 	%rd10, %rd1;
	add.s32 	%r29, %r3, %r1;
	add.s32 	%r30, %r29, %r2;
	mul.wide.u32 	%rd11, %r30, 4;
	add.s64 	%rd12, %rd10, %rd11;
	st.global.f32 	[%rd12], %f178;
	st.global.f32 	[%rd12+512], %f179;
	st.global.f32 	[%rd12+1024], %f180;
	st.global.f32 	[%rd12+1536], %f181;
	ret;

}


// ===== COMPILED SASS (sm_100) =====

	.target	sm_100

	.elftype	@"ET_EXEC"


//--------------------- .note.nv.tkinfo           --------------------------
	.section	.note.nv.tkinfo,"",@"SHT_NOTE"
	.sectionflags	@"SHF_NOTE_NV_TKINFO"
	.tkinfo
        /*0018*/ 	.word	0x00000002
        /*0030*/ 	.string	""
        /*0030*/ 	.string	"ptxas"
        /*0030*/ 	.string	"Cuda compilation tools, release 13.0, V13.0.88"
        /*0030*/ 	.string	"Build cuda_13.0.r13.0/compiler.36424714_0"
        /*0030*/ 	.string	"-arch sm_100 -m 64 "



//--------------------- .note.nv.cuinfo           --------------------------
	.section	.note.nv.cuinfo,"",@"SHT_NOTE"
	.sectionflags	@"SHF_NOTE_NV_CUINFO"
        /*0018*/ 	.short	0x0002
        /*001a*/ 	.short	0x0064
        /*001c*/ 	.short	0x0082
	.zero		2


//--------------------- .nv.info                  --------------------------
	.section	.nv.info,"",@"SHT_CUDA_INFO"
	.align	4


	//----- nvinfo : EIATTR_REGCOUNT
	.align		4
        /*0000*/ 	.byte	0x04, 0x2f
        /*0002*/ 	.short	(.L_1 - .L_0)
	.align		4
.L_0:
        /*0004*/ 	.word	index@(main_kernel)
        /*0008*/ 	.word	0x00000096


	//----- nvinfo : EIATTR_FRAME_SIZE
	.align		4
.L_1:
        /*000c*/ 	.byte	0x04, 0x11
        /*000e*/ 	.short	(.L_3 - .L_2)
	.align		4
.L_2:
        /*0010*/ 	.word	index@(main_kernel)
        /*0014*/ 	.word	0x00000000


	//----- nvinfo : EIATTR_MIN_STACK_SIZE
	.align		4
.L_3:
        /*0018*/ 	.byte	0x04, 0x12
        /*001a*/ 	.short	(.L_5 - .L_4)
	.align		4
.L_4:
        /*001c*/ 	.word	index@(main_kernel)
        /*0020*/ 	.word	0x00000000
.L_5:


//--------------------- .nv.compat                --------------------------
	.section	.nv.compat,"",@"SHT_CUDA_COMPAT_INFO"
	.align	4
        /*0000*/ 	.byte	0x02, 0x09, 0x00, 0x00, 0x02, 0x02, 0x01, 0x00, 0x02, 0x05, 0x05, 0x00, 0x03, 0x07, 0x01, 0x01
        /*0010*/ 	.byte	0x02, 0x03, 0x00, 0x00, 0x02, 0x06, 0x01, 0x00, 0x04, 0x0b, 0x08, 0x00, 0x09, 0x00, 0x00, 0x00
        /*0020*/ 	.byte	0x00, 0x00, 0x00, 0x00


//--------------------- .nv.info.main_kernel      --------------------------
	.section	.nv.info.main_kernel,"",@"SHT_CUDA_INFO"
	.sectionflags	@""
	.align	4


	//----- nvinfo : EIATTR_CUDA_API_VERSION
	.align		4
        /*0000*/ 	.byte	0x04, 0x37
        /*0002*/ 	.short	(.L_7 - .L_6)
.L_6:
        /*0004*/ 	.word	0x00000082


	//----- nvinfo : EIATTR_KPARAM_INFO
	.align		4
.L_7:
        /*0008*/ 	.byte	0x04, 0x17
        /*000a*/ 	.short	(.L_9 - .L_8)
.L_8:
        /*000c*/ 	.word	0x00000000
        /*0010*/ 	.short	0x0002
        /*0012*/ 	.short	0x0010
        /*0014*/ 	.byte	0x00, 0xf5, 0x21, 0x00


	//----- nvinfo : EIATTR_KPARAM_INFO
	.align		4
.L_9:
        /*0018*/ 	.byte	0x04, 0x17
        /*001a*/ 	.short	(.L_11 - .L_10)
.L_10:
        /*001c*/ 	.word	0x00000000
        /*0020*/ 	.short	0x0001
        /*0022*/ 	.short	0x0008
        /*0024*/ 	.byte	0x00, 0xf5, 0x21, 0x00


	//----- nvinfo : EIATTR_KPARAM_INFO
	.align		4
.L_11:
        /*0028*/ 	.byte	0x04, 0x17
        /*002a*/ 	.short	(.L_13 - .L_12)
.L_12:
        /*002c*/ 	.word	0x00000000
        /*0030*/ 	.short	0x0000
        /*0032*/ 	.short	0x0000
        /*0034*/ 	.byte	0x00, 0xf5, 0x21, 0x00


	//----- nvinfo : EIATTR_SPARSE_MMA_MASK
	.align		4
.L_13:
        /*0038*/ 	.byte	0x03, 0x50
        /*003a*/ 	.short	0x0000


	//----- nvinfo : EIATTR_MAXREG_COUNT
	.align		4
        /*003c*/ 	.byte	0x03, 0x1b
        /*003e*/ 	.short	0x00ff


	//----- nvinfo : EIATTR_NUM_BARRIERS
	.align		4
        /*0040*/ 	.byte	0x02, 0x4c
        /*0042*/ 	.byte	0x01
	.zero		1


	//----- nvinfo : EIATTR_MERCURY_ISA_VERSION
	.align		4
        /*0044*/ 	.byte	0x03, 0x5f
        /*0046*/ 	.short	0x0101


	//----- nvinfo : EIATTR_VRC_CTA_INIT_COUNT
	.align		4
        /*0048*/ 	.byte	0x02, 0x4a
	.zero		1
	.zero		1


	//----- nvinfo : EIATTR_EXIT_INSTR_OFFSETS
	.align		4
        /*004c*/ 	.byte	0x04, 0x1c
        /*004e*/ 	.short	(.L_15 - .L_14)


	//   ....[0]....
.L_14:
        /*0050*/ 	.word	0x00000d00


	//----- nvinfo : EIATTR_MAX_THREADS
	.align		4
.L_15:
        /*0054*/ 	.byte	0x04, 0x05
        /*0056*/ 	.short	(.L_17 - .L_16)
.L_16:
        /*0058*/ 	.word	0x00000040
        /*005c*/ 	.word	0x00000001
        /*0060*/ 	.word	0x00000001


	//----- nvinfo : EIATTR_CBANK_PARAM_SIZE
	.align		4
.L_17:
        /*0064*/ 	.byte	0x03, 0x19
        /*0066*/ 	.short	0x0018


	//----- nvinfo : EIATTR_PARAM_CBANK
	.align		4
        /*0068*/ 	.byte	0x04, 0x0a
        /*006a*/ 	.short	(.L_19 - .L_18)
	.align		4
.L_18:
        /*006c*/ 	.word	index@(.nv.constant0.main_kernel)
        /*0070*/ 	.short	0x0380
        /*0072*/ 	.short	0x0018


	//----- nvinfo : EIATTR_SW_WAR
	.align		4
.L_19:
        /*0074*/ 	.byte	0x04, 0x36
        /*0076*/ 	.short	(.L_21 - .L_20)
.L_20:
        /*0078*/ 	.word	0x00000008
.L_21:


//--------------------- .nv.callgraph             --------------------------
	.section	.nv.callgraph,"",@"SHT_CUDA_CALLGRAPH"
	.align	4
	.sectionentsize	8
	.align		4
        /*0000*/ 	.word	0x00000000
	.align		4
        /*0004*/ 	.word	0xffffffff
	.align		4
        /*0008*/ 	.word	0x00000000
	.align		4
        /*000c*/ 	.word	0xfffffffe
	.align		4
        /*0010*/ 	.word	0x00000000
	.align		4
        /*0014*/ 	.word	0xfffffffd
	.align		4
        /*0018*/ 	.word	0x00000000
	.align		4
        /*001c*/ 	.word	0xfffffffc


//--------------------- .text.main_kernel         --------------------------
	.section	.text.main_kernel,"ax",@progbits
	.align	128
        .global         main_kernel
        .type           main_kernel,@function
        .size           main_kernel,(.L_x_2 - main_kernel)
        .other          main_kernel,@"STO_CUDA_ENTRY STV_DEFAULT"
main_kernel:
.text.main_kernel:
[----:B------:R-:W-:Y:S01]  /*0000*/  LDC R1, c[0x0][0x37c] ;  /* 0x0000df00ff017b82 */ /* 0x000fe20000000800 */
[----:B------:R-:W0:Y:S07]  /*0010*/  S2R R2, SR_CTAID.X ;  /* 0x0000000000027919 */ /* 0x000e2e0000002500 */
[----:B------:R-:W1:Y:S01]  /*0020*/  LDC.64 R8, c[0x0][0x380] ;  /* 0x0000e000ff087b82 */ /* 0x000e620000000a00 */
[----:B------:R-:W2:Y:S01]  /*0030*/  LDCU.64 UR6, c[0x0][0x358] ;  /* 0x00006b00ff0677ac */ /* 0x000ea20008000a00 */
[----:B------:R-:W3:Y:S06]  /*0040*/  S2R R0, SR_TID.X ;  /* 0x0000000000007919 */ /* 0x000eec0000002100 */
[----:B------:R-:W4:Y:S01]  /*0050*/  LDC.64 R140, c[0x0][0x388] ;  /* 0x0000e200ff8c7b82 */ /* 0x000f220000000a00 */
[----:B0-----:R-:W-:-:S02]  /*0060*/  SHF.L.U32 R3, R2, 0x6, RZ ;  /* 0x0000000602037819 */ /* 0x001fc400000006ff */
[----:B------:R-:W-:Y:S02]  /*0070*/  SHF.L.U32 R2, R2, 0x8, RZ ;  /* 0x0000000802027819 */ /* 0x000fe400000006ff */
[C---:B---3--:R-:W-:Y:S02]  /*0080*/  SHF.L.U32 R4, R0.reuse, 0x3, RZ ;  /* 0x0000000300047819 */ /* 0x048fe400000006ff */
[----:B------:R-:W-:Y:S02]  /*0090*/  LOP3.LUT R3, R3, 0x40, RZ, 0xc0, !PT ;  /* 0x0000004003037812 */ /* 0x000fe400078ec0ff */
[----:B------:R-:W-:Y:S02]  /*00a0*/  SHF.L.U32 R145, R0, 0x2, RZ ;  /* 0x0000000200917819 */ /* 0x000fe400000006ff */
[----:B------:R-:W-:Y:S02]  /*00b0*/  LOP3.LUT R2, R2, 0x7ffffe00, RZ, 0xc0, !PT ;  /* 0x7ffffe0002027812 */ /* 0x000fe400078ec0ff */
[----:B------:R-:W-:-:S02]  /*00c0*/  LOP3.LUT R4, R3, 0x180, R4, 0xf8, !PT ;  /* 0x0000018003047812 */ /* 0x000fc400078ef804 */
[----:B------:R-:W-:Y:S02]  /*00d0*/  LOP3.LUT R5, R2, R145, RZ, 0xfc, !PT ;  /* 0x0000009102057212 */ /* 0x000fe400078efcff */
[----:B------:R-:W-:-:S03]  /*00e0*/  LOP3.LUT R7, R4, 0x3c, R145, 0xf8, !PT ;  /* 0x0000003c04077812 */ /* 0x000fc600078ef891 */
[----:B-1----:R-:W-:-:S04]  /*00f0*/  IMAD.WIDE.U32 R8, R5, 0x4, R8 ;  /* 0x0000000405087825 */ /* 0x002fc800078e0008 */
[----:B----4-:R-:W-:Y:S01]  /*0100*/  IMAD.WIDE.U32 R140, R7, 0x4, R140 ;  /* 0x00000004078c7825 */ /* 0x010fe200078e008c */
[----:B--2---:R-:W2:Y:S04]  /*0110*/  LDG.E.128.CONSTANT R132, desc[UR6][R8.64+0x400] ;  /* 0x0004000608847981 */ /* 0x004ea8000c1e9d00 */
[----:B------:R-:W3:Y:S04]  /*0120*/  LDG.E.128.CONSTANT R4, desc[UR6][R8.64] ;  /* 0x0000000608047981 */ /* 0x000ee8000c1e9d00 */
[----:B------:R-:W4:Y:S04]  /*0130*/  LDG.E.128.CONSTANT R128, desc[UR6][R140.64] ;  /* 0x000000068c807981 */ /* 0x000f28000c1e9d00 */
[----:B------:R-:W5:Y:S04]  /*0140*/  LDG.E.128.CONSTANT R124, desc[UR6][R140.64+0x800] ;  /* 0x000800068c7c7981 */ /* 0x000f68000c1e9d00 */
        /* <DEDUP_REMOVED lines=29> */
[----:B------:R-:W5:Y:S01]  /*0320*/  LDG.E.128.CONSTANT R136, desc[UR6][R140.64+0xf800] ;  /* 0x00f800068c887981 */ /* 0x000f62000c1e9d00 */
[----:B------:R-:W0:Y:S01]  /*0330*/  S2R R147, SR_CgaCtaId ;  /* 0x0000000000937919 */ /* 0x000e220000008800 */
[----:B------:R-:W-:-:S04]  /*0340*/  MOV R142, 0x400 ;  /* 0x00000400008e7802 */ /* 0x000fc80000000f00 */
[----:B------:R-:W-:Y:S02]  /*0350*/  IADD3 R144, PT, PT, R142, 0x800, RZ ;  /* 0x000008008e907810 */ /* 0x000fe40007ffe0ff */
[C---:B0-----:R-:W-:Y:S02]  /*0360*/  LEA R143, R147.reuse, R142, 0x18 ;  /* 0x0000008e938f7211 */ /* 0x041fe400078ec0ff */
[----:B------:R-:W-:Y:S02]  /*0370*/  LEA R144, R147, R144, 0x18 ;  /* 0x0000009093907211 */ /* 0x000fe400078ec0ff */
[C---:B------:R-:W-:Y:S02]  /*0380*/  LEA R142, R0.reuse, R143, 0x4 ;  /* 0x0000008f008e7211 */ /* 0x040fe400078e20ff */
[----:B------:R-:W-:Y:S02]  /*0390*/  LEA R146, R0, R144, 0x4 ;  /* 0x0000009000927211 */ /* 0x000fe400078e20ff */
[----:B------:R-:W-:-:S02]  /*03a0*/  IADD3 R144, PT, PT, R145, 0x200, R144 ;  /* 0x0000020091907810 */ /* 0x000fc40007ffe090 */
[----:B------:R-:W-:Y:S01]  /*03b0*/  IADD3 R143, PT, PT, R143, 0x400, RZ ;  /* 0x000004008f8f7810 */ /* 0x000fe20007ffe0ff */
[----:B------:R-:W-:Y:S01]  /*03c0*/  UMOV UR4, 0x400 ;  /* 0x0000040000047882 */ /* 0x000fe20000000000 */
[----:B--2---:R-:W-:Y:S04]  /*03d0*/  STS.128 [R142+0x400], R132 ;  /* 0x000400848e007388 */ /* 0x004fe80000000c00 */
[----:B---3--:R-:W-:Y:S04]  /*03e0*/  STS.128 [R142], R4 ;  /* 0x000000048e007388 */ /* 0x008fe80000000c00 */
[----:B----4-:R-:W-:Y:S04]  /*03f0*/  STS.128 [R146], R128 ;  /* 0x0000008092007388 */ /* 0x010fe80000000c00 */
[----:B-----5:R-:W-:Y:S04]  /*0400*/  STS.128 [R146+0x400], R124 ;  /* 0x0004007c92007388 */ /* 0x020fe80000000c00 */
[----:B------:R-:W-:Y:S04]  /*0410*/  STS.128 [R146+0x800], R120 ;  /* 0x0008007892007388 */ /* 0x000fe80000000c00 */
        /* <DEDUP_REMOVED lines=18> */
[----:B------:R0:W-:Y:S04]  /*0540*/  STS.128 [R146+0x5400], R44 ;  /* 0x0054002c92007388 */ /* 0x0001e80000000c00 */
[----:B------:R-:W-:Y:S04]  /*0550*/  STS.128 [R146+0x5800], R40 ;  /* 0x0058002892007388 */ /* 0x000fe80000000c00 */
[----:B------:R-:W-:Y:S04]  /*0560*/  STS.128 [R146+0x5c00], R36 ;  /* 0x005c002492007388 */ /* 0x000fe80000000c00 */
[----:B------:R-:W-:Y:S04]  /*0570*/  STS.128 [R146+0x6000], R32 ;  /* 0x0060002092007388 */ /* 0x000fe80000000c00 */
[----:B------:R1:W-:Y:S04]  /*0580*/  STS.128 [R146+0x6400], R28 ;  /* 0x0064001c92007388 */ /* 0x0003e80000000c00 */
[----:B------:R2:W-:Y:S04]  /*0590*/  STS.128 [R146+0x6800], R24 ;  /* 0x0068001892007388 */ /* 0x0005e80000000c00 */
[----:B------:R2:W-:Y:S04]  /*05a0*/  STS.128 [R146+0x6c00], R20 ;  /* 0x006c001492007388 */ /* 0x0005e80000000c00 */
[----:B------:R2:W-:Y:S04]  /*05b0*/  STS.128 [R146+0x7000], R16 ;  /* 0x0070001092007388 */ /* 0x0005e80000000c00 */
[----:B------:R2:W-:Y:S04]  /*05c0*/  STS.128 [R146+0x7400], R12 ;  /* 0x0074000c92007388 */ /* 0x0005e80000000c00 */
[----:B------:R2:W-:Y:S04]  /*05d0*/  STS.128 [R146+0x7800], R8 ;  /* 0x0078000892007388 */ /* 0x0005e80000000c00 */
[----:B------:R2:W-:Y:S01]  /*05e0*/  STS.128 [R146+0x7c00], R136 ;  /* 0x007c008892007388 */ /* 0x0005e20000000c00 */
[----:B0-----:R-:W-:-:S02]  /*05f0*/  HFMA2 R45, -RZ, RZ, 0, 0 ;  /* 0x00000000ff2d7431 */ /* 0x001fc400000001ff */
[----:B-1----:R-:W-:Y:S01]  /*0600*/  HFMA2 R29, -RZ, RZ, 0, 0 ;  /* 0x00000000ff1d7431 */ /* 0x002fe200000001ff */
[----:B------:R-:W-:Y:S02]  /*0610*/  MOV R47, RZ ;  /* 0x000000ff002f7202 */ /* 0x000fe40000000f00 */
[----:B------:R-:W-:Y:S01]  /*0620*/  MOV R37, RZ ;  /* 0x000000ff00257202 */ /* 0x000fe20000000f00 */
[----:B------:R-:W-:Y:S06]  /*0630*/  BAR.SYNC.DEFER_BLOCKING 0x0 ;  /* 0x0000000000007b1d */ /* 0x000fec0000010000 */
.L_x_0:
[----:B------:R-:W-:Y:S01]  /*0640*/  LDS R36, [R144+-0x200] ;  /* 0xfffe000090247984 */ /* 0x000fe20000000800 */
[----:B------:R-:W-:-:S03]  /*0650*/  UIADD3 UR4, UPT, UPT, UR4, 0x40, URZ ;  /* 0x0000004004047890 */ /* 0x000fc6000fffe0ff */
[----:B------:R-:W0:Y:S01]  /*0660*/  LDS.128 R40, [R143+-0x400] ;  /* 0xfffc00008f287984 */ /* 0x000e220000000c00 */
[----:B------:R-:W-:-:S03]  /*0670*/  UISETP.NE.AND UP0, UPT, UR4, 0x600, UPT ;  /* 0x000006000400788c */ /* 0x000fc6000bf05270 */
[----:B------:R-:W1:Y:S04]  /*0680*/  LDS.128 R32, [R143+-0x200] ;  /* 0xfffe00008f207984 */ /* 0x000e680000000c00 */
[----:B--2---:R-:W2:Y:S04]  /*0690*/  LDS.128 R24, [R143] ;  /* 0x000000008f187984 */ /* 0x004ea80000000c00 */
[----:B------:R-:W3:Y:S04]  /*06a0*/  LDS.128 R20, [R143+0x200] ;  /* 0x000200008f147984 */ /* 0x000ee80000000c00 */
[----:B------:R-:W4:Y:S04]  /*06b0*/  LDS R57, [R144+-0x100] ;  /* 0xffff000090397984 */ /* 0x000f280000000800 */
[----:B------:R-:W5:Y:S04]  /*06c0*/  LDS R44, [R144] ;  /* 0x00000000902c7984 */ /* 0x000f680000000800 */
[----:B------:R-:W5:Y:S04]  /*06d0*/  LDS R59, [R144+0x100] ;  /* 0x00010000903b7984 */ /* 0x000f680000000800 */
[----:B------:R-:W-:Y:S04]  /*06e0*/  LDS R56, [R144+0x200] ;  /* 0x0002000090387984 */ /* 0x000fe80000000800 */
[----:B------:R-:W5:Y:S04]  /*06f0*/  LDS.128 R4, [R143+-0x1f0] ;  /* 0xfffe10008f047984 */ /* 0x000f680000000c00 */
[----:B------:R-:W5:Y:S04]  /*0700*/  LDS.128 R8, [R143+-0x3f0] ;  /* 0xfffc10008f087984 */ /* 0x000f680000000c00 */
[----:B------:R-:W5:Y:S01]  /*0710*/  LDS.128 R16, [R143+0x10] ;  /* 0x000010008f107984 */ /* 0x000f620000000c00 */
[----:B0-----:R-:W-:-:S03]  /*0720*/  FFMA R40, R40, R36, R45 ;  /* 0x0000002428287223 */ /* 0x001fc6000000002d */
[----:B------:R-:W0:Y:S01]  /*0730*/  LDS.128 R12, [R143+0x210] ;  /* 0x000210008f0c7984 */ /* 0x000e220000000c00 */
[----:B-1----:R-:W-:-:S03]  /*0740*/  FFMA R32, R36, R32, R47 ;  /* 0x0000002024207223 */ /* 0x002fc6000000002f */
[----:B------:R-:W1:Y:S01]  /*0750*/  LDS R67, [R144+0x300] ;  /* 0x0003000090437984 */ /* 0x000e620000000800 */
[----:B--2---:R-:W-:-:S03]  /*0760*/  FFMA R24, R36, R24, R29 ;  /* 0x0000001824187223 */ /* 0x004fc6000000001d */
[----:B------:R-:W2:Y:S01]  /*0770*/  LDS R58, [R144+0x400] ;  /* 0x00040000903a7984 */ /* 0x000ea20000000800 */
[----:B---3--:R-:W-:-:S03]  /*0780*/  FFMA R20, R36, R20, R37 ;  /* 0x0000001424147223 */ /* 0x008fc60000000025 */
[----:B------:R-:W3:Y:S01]  /*0790*/  LDS R69, [R144+0x500] ;  /* 0x0005000090457984 */ /* 0x000ee20000000800 */
[C---:B----4-:R-:W-:Y:S01]  /*07a0*/  FFMA R41, R57.reuse, R41, R40 ;  /* 0x0000002939297223 */ /* 0x050fe20000000028 */
[C---:B------:R-:W-:Y:S01]  /*07b0*/  FFMA R33, R57.reuse, R33, R32 ;  /* 0x0000002139217223 */ /* 0x040fe20000000020 */
[C---:B------:R-:W-:Y:S01]  /*07c0*/  FFMA R25, R57.reuse, R25, R24 ;  /* 0x0000001939197223 */ /* 0x040fe20000000018 */
[----:B------:R-:W-:Y:S01]  /*07d0*/  LDS R60, [R144+0x600] ;  /* 0x00060000903c7984 */ /* 0x000fe20000000800 */
[C---:B-----5:R-:W-:Y:S01]  /*07e0*/  FFMA R42, R44.reuse, R42, R41 ;  /* 0x0000002a2c2a7223 */ /* 0x060fe20000000029 */
[----:B------:R-:W-:Y:S01]  /*07f0*/  FFMA R21, R57, R21, R20 ;  /* 0x0000001539157223 */ /* 0x000fe20000000014 */
[C---:B------:R-:W-:Y:S01]  /*0800*/  FFMA R34, R44.reuse, R34, R33 ;  /* 0x000000222c227223 */ /* 0x040fe20000000021 */
[----:B------:R-:W4:Y:S01]  /*0810*/  LDS.128 R28, [R143+-0x3e0] ;  /* 0xfffc20008f1c7984 */ /* 0x000f220000000c00 */
[C---:B------:R-:W-:Y:S01]  /*0820*/  FFMA R26, R44.reuse, R26, R25 ;  /* 0x0000001a2c1a7223 */ /* 0x040fe20000000019 */
[----:B------:R-:W-:Y:S01]  /*0830*/  FFMA R22, R44, R22, R21 ;  /* 0x000000162c167223 */ /* 0x000fe20000000015 */
[C---:B------:R-:W-:Y:S01]  /*0840*/  FFMA R61, R59.reuse, R43, R42 ;  /* 0x0000002b3b3d7223 */ /* 0x040fe2000000002a */
[----:B------:R-:W5:Y:S01]  /*0850*/  LDS.128 R52, [R143+-0x1e0] ;  /* 0xfffe20008f347984 */ /* 0x000f620000000c00 */
[C---:B------:R-:W-:Y:S01]  /*0860*/  FFMA R63, R59.reuse, R35, R34 ;  /* 0x000000233b3f7223 */ /* 0x040fe20000000022 */
[C---:B------:R-:W-:Y:S01]  /*0870*/  FFMA R65, R59.reuse, R27, R26 ;  /* 0x0000001b3b417223 */ /* 0x040fe2000000001a */
[----:B------:R-:W-:Y:S01]  /*0880*/  FFMA R23, R59, R23, R22 ;  /* 0x000000173b177223 */ /* 0x000fe20000000016 */
[----:B------:R-:W5:Y:S01]  /*0890*/  LDS.128 R48, [R143+0x20] ;  /* 0x000020008f307984 */ /* 0x000f620000000c00 */
[----:B------:R-:W-:-:S03]  /*08a0*/  FFMA R20, R56, R4, R63 ;  /* 0x0000000438147223 */ /* 0x000fc6000000003f */
[----:B------:R-:W5:Y:S01]  /*08b0*/  LDS.128 R36, [R143+0x220] ;  /* 0x000220008f247984 */ /* 0x000f620000000c00 */
[----:B------:R-:W-:-:S03]  /*08c0*/  FFMA R8, R8, R56, R61 ;  /* 0x0000003808087223 */ /* 0x000fc6000000003d */
[----:B------:R-:W5:Y:S01]  /*08d0*/  LDS R71, [R144+0x700] ;  /* 0x0007000090477984 */ /* 0x000f620000000800 */
[----:B------:R-:W-:-:S03]  /*08e0*/  FFMA R16, R56, R16, R65 ;  /* 0x0000001038107223 */ /* 0x000fc60000000041 */
[----:B------:R-:W5:Y:S01]  /*08f0*/  LDS R62, [R144+0x800] ;  /* 0x00080000903e7984 */ /* 0x000f620000000800 */
[----:B0-----:R-:W-:-:S03]  /*0900*/  FFMA R12, R56, R12, R23 ;  /* 0x0000000c380c7223 */ /* 0x001fc60000000017 */
[----:B------:R-:W0:Y:S01]  /*0910*/  LDS R73, [R144+0x900] ;  /* 0x0009000090497984 */ /* 0x000e220000000800 */
[C---:B-1----:R-:W-:Y:S01]  /*0920*/  FFMA R59, R67.reuse, R5, R20 ;  /* 0x00000005433b7223 */ /* 0x042fe20000000014 */
[C---:B------:R-:W-:Y:S01]  /*0930*/  FFMA R9, R67.reuse, R9, R8 ;  /* 0x0000000943097223 */ /* 0x040fe20000000008 */
[C---:B------:R-:W-:Y:S01]  /*0940*/  FFMA R17, R67.reuse, R17, R16 ;  /* 0x0000001143117223 */ /* 0x040fe20000000010 */
[----:B------:R-:W-:Y:S01]  /*0950*/  LDS R21, [R144+0xa00] ;  /* 0x000a000090157984 */ /* 0x000fe20000000800 */
[----:B------:R-:W-:Y:S01]  /*0960*/  FFMA R13, R67, R13, R12 ;  /* 0x0000000d430d7223 */ /* 0x000fe2000000000c */
[C---:B--2---:R-:W-:Y:S01]  /*0970*/  FFMA R10, R58.reuse, R10, R9 ;  /* 0x0000000a3a0a7223 */ /* 0x044fe20000000009 */
[C---:B------:R-:W-:Y:S01]  /*0980*/  FFMA R6, R58.reuse, R6, R59 ;  /* 0x000000063a067223 */ /* 0x040fe2000000003b */
[----:B------:R-:W1:Y:S01]  /*0990*/  LDS.128 R32, [R143+-0x3d0] ;  /* 0xfffc30008f207984 */ /* 0x000e620000000c00 */
[C---:B------:R-:W-:Y:S01]  /*09a0*/  FFMA R18, R58.reuse, R18, R17 ;  /* 0x000000123a127223 */ /* 0x040fe20000000011 */
[----:B------:R-:W-:Y:S01]  /*09b0*/  FFMA R14, R58, R14, R13 ;  /* 0x0000000e3a0e7223 */ /* 0x000fe2000000000d */
[C---:B---3--:R-:W-:Y:S01]  /*09c0*/  FFMA R11, R69.reuse, R11, R10 ;  /* 0x0000000b450b7223 */ /* 0x048fe2000000000a */
[----:B------:R-:W2:Y:S01]  /*09d0*/  LDS.128 R44, [R143+-0x1d0] ;  /* 0xfffe30008f2c7984 */ /* 0x000ea20000000c00 */
[C---:B------:R-:W-:Y:S01]  /*09e0*/  FFMA R7, R69.reuse, R7, R6 ;  /* 0x0000000745077223 */ /* 0x040fe20000000006 */
[C---:B------:R-:W-:Y:S01]  /*09f0*/  FFMA R19, R69.reuse, R19, R18 ;  /* 0x0000001345137223 */ /* 0x040fe20000000012 */
[----:B------:R-:W-:Y:S01]  /*0a00*/  FFMA R15, R69, R15, R14 ;  /* 0x0000000f450f7223 */ /* 0x000fe2000000000e */
[----:B------:R-:W3:Y:S01]  /*0a10*/  LDS.128 R40, [R143+0x30] ;  /* 0x000030008f287984 */ /* 0x000ee20000000c00 */
[----:B----4-:R-:W-:-:S03]  /*0a20*/  FFMA R28, R28, R60, R11 ;  /* 0x0000003c1c1c7223 */ /* 0x010fc6000000000b */
[----:B------:R4:W3:Y:S01]  /*0a30*/  LDS.128 R24, [R143+0x230] ;  /* 0x000230008f187984 */ /* 0x0008e20000000c00 */
[----:B-----5:R-:W-:-:S03]  /*0a40*/  FFMA R52, R60, R52, R7 ;  /* 0x000000343c347223 */ /* 0x020fc60000000007 */
[----:B------:R-:W5:Y:S01]  /*0a50*/  LDS R57, [R144+0xb00] ;  /* 0x000b000090397984 */ /* 0x000f620000000800 */
[----:B------:R-:W-:-:S03]  /*0a60*/  FFMA R48, R60, R48, R19 ;  /* 0x000000303c307223 */ /* 0x000fc60000000013 */
[----:B------:R-:W5:Y:S01]  /*0a70*/  LDS R4, [R144+0xc00] ;  /* 0x000c000090047984 */ /* 0x000f620000000800 */
[----:B------:R-:W-:Y:S01]  /*0a80*/  FFMA R36, R60, R36, R15 ;  /* 0x000000243c247223 */ /* 0x000fe2000000000f */
[----:B----4-:R-:W-:Y:S02]  /*0a90*/  IADD3 R143, PT, PT, R143, 0x40, RZ ;  /* 0x000000408f8f7810 */ /* 0x010fe40007ffe0ff */
[----:B------:R4:W5:Y:S01]  /*0aa0*/  LDS R5, [R144+0xd00] ;  /* 0x000d000090057984 */ /* 0x0009620000000800 */
[C---:B------:R-:W-:Y:S01]  /*0ab0*/  FFMA R29, R71.reuse, R29, R28 ;  /* 0x0000001d471d7223 */ /* 0x040fe2000000001c */
[C---:B------:R-:W-:Y:S01]  /*0ac0*/  FFMA R53, R71.reuse, R53, R52 ;  /* 0x0000003547357223 */ /* 0x040fe20000000034 */
[C---:B------:R-:W-:Y:S01]  /*0ad0*/  FFMA R49, R71.reuse, R49, R48 ;  /* 0x0000003147317223 */ /* 0x040fe20000000030 */
[----:B------:R-:W-:Y:S01]  /*0ae0*/  FFMA R37, R71, R37, R36 ;  /* 0x0000002547257223 */ /* 0x000fe20000000024 */
[C---:B------:R-:W-:Y:S01]  /*0af0*/  FFMA R30, R62.reuse, R30, R29 ;  /* 0x0000001e3e1e7223 */ /* 0x040fe2000000001d */
[C---:B------:R-:W-:Y:S01]  /*0b00*/  FFMA R54, R62.reuse, R54, R53 ;  /* 0x000000363e367223 */ /* 0x040fe20000000035 */
[C---:B------:R-:W-:Y:S01]  /*0b10*/  FFMA R50, R62.reuse, R50, R49 ;  /* 0x000000323e327223 */ /* 0x040fe20000000031 */
[----:B------:R-:W-:Y:S01]  /*0b20*/  FFMA R38, R62, R38, R37 ;  /* 0x000000263e267223 */ /* 0x000fe20000000025 */
[C---:B0-----:R-:W-:Y:S01]  /*0b30*/  FFMA R31, R73.reuse, R31, R30 ;  /* 0x0000001f491f7223 */ /* 0x041fe2000000001e */
[C---:B------:R-:W-:Y:S01]  /*0b40*/  FFMA R54, R73.reuse, R55, R54 ;  /* 0x0000003749367223 */ /* 0x040fe20000000036 */
[C---:B------:R-:W-:Y:S01]  /*0b50*/  FFMA R51, R73.reuse, R51, R50 ;  /* 0x0000003349337223 */ /* 0x040fe20000000032 */
[----:B------:R-:W-:Y:S01]  /*0b60*/  FFMA R39, R73, R39, R38 ;  /* 0x0000002749277223 */ /* 0x000fe20000000026 */
[----:B----4-:R-:W-:Y:S01]  /*0b70*/  IADD3 R144, PT, PT, R144, 0x1000, RZ ;  /* 0x0000100090907810 */ /* 0x010fe20007ffe0ff */
[----:B-1----:R-:W-:Y:S01]  /*0b80*/  FFMA R32, R32, R21, R31 ;  /* 0x0000001520207223 */ /* 0x002fe2000000001f */
[C---:B--2---:R-:W-:Y:S01]  /*0b90*/  FFMA R44, R21.reuse, R44, R54 ;  /* 0x0000002c152c7223 */ /* 0x044fe20000000036 */
[C---:B---3--:R-:W-:Y:S01]  /*0ba0*/  FFMA R40, R21.reuse, R40, R51 ;  /* 0x0000002815287223 */ /* 0x048fe20000000033 */
[----:B------:R-:W-:Y:S01]  /*0bb0*/  FFMA R24, R21, R24, R39 ;  /* 0x0000001815187223 */ /* 0x000fe20000000027 */
[C---:B-----5:R-:W-:Y:S01]  /*0bc0*/  FFMA R33, R57.reuse, R33, R32 ;  /* 0x0000002139217223 */ /* 0x060fe20000000020 */
[C---:B------:R-:W-:Y:S01]  /*0bd0*/  FFMA R45, R57.reuse, R45, R44 ;  /* 0x0000002d392d7223 */ /* 0x040fe2000000002c */
[C---:B------:R-:W-:Y:S01]  /*0be0*/  FFMA R41, R57.reuse, R41, R40 ;  /* 0x0000002939297223 */ /* 0x040fe20000000028 */
[----:B------:R-:W-:Y:S01]  /*0bf0*/  FFMA R25, R57, R25, R24 ;  /* 0x0000001939197223 */ /* 0x000fe20000000018 */
        /* <DEDUP_REMOVED lines=8> */
[----:B------:R-:W-:Y:S06]  /*0c80*/  BRA.U UP0, `(.L_x_0) ;  /* 0xfffffff9006c7547 */ /* 0x000fec000b83ffff */
[----:B------:R-:W0:Y:S01]  /*0c90*/  LDC.64 R4, c[0x0][0x390] ;  /* 0x0000e400ff047b82 */ /* 0x000e220000000a00 */
[----:B------:R-:W-:-:S05]  /*0ca0*/  IADD3 R3, PT, PT, R2, R3, R0 ;  /* 0x0000000302037210 */ /* 0x000fca0007ffe000 */
[----:B0-----:R-:W-:-:S05]  /*0cb0*/  IMAD.WIDE.U32 R2, R3, 0x4, R4 ;  /* 0x0000000403027825 */ /* 0x001fca00078e0004 */
[----:B------:R-:W-:Y:S04]  /*0cc0*/  STG.E desc[UR6][R2.64], R45 ;  /* 0x0000002d02007986 */ /* 0x000fe8000c101906 */
[----:B------:R-:W-:Y:S04]  /*0cd0*/  STG.E desc[UR6][R2.64+0x200], R47 ;  /* 0x0002002f02007986 */ /* 0x000fe8000c101906 */
[----:B------:R-:W-:Y:S04]  /*0ce0*/  STG.E desc[UR6][R2.64+0x400], R29 ;  /* 0x0004001d02007986 */ /* 0x000fe8000c101906 */
[----:B------:R-:W-:Y:S01]  /*0cf0*/  STG.E desc[UR6][R2.64+0x600], R37 ;  /* 0x0006002502007986 */ /* 0x000fe2000c101906 */
[----:B------:R-:W-:Y:S05]  /*0d00*/  EXIT ;  /* 0x000000000000794d */ /* 0x000fea0003800000 */
.L_x_1:
[----:B------:R-:W-:-:S00]  /*0d10*/  BRA `(.L_x_1) ;  /* 0xfffffffc00fc7947 */ /* 0x000fc0000383ffff */
[----:B------:R-:W-:-:S00]  /*0d20*/  NOP ;  /* 0x0000000000007918 */ /* 0x000fc00000000000 */
        /* <DEDUP_REMOVED lines=13> */
.L_x_2:


//--------------------- .nv.shared.main_kernel    --------------------------
	.section	.nv.shared.main_kernel,"aw",@nobits
	.sectionflags	@""
	.align	4
.nv.shared.main_kernel:
	.zero		35840


//--------------------- .nv.shared.reserved.0     --------------------------
	.section	.nv.shared.reserved.0,"aw",@nobits
	.weak		__nv_reservedSMEM_offset_0_alias
	.size		__nv_reservedSMEM_offset_0_alias, 0, 64
	.other		__nv_reservedSMEM_offset_0_alias,@"STO_CUDA_RESERVED_SHARED STV_DEFAULT"
__nv_reservedSMEM_offset_0_alias:
	.zero		0
	.zero		64


//--------------------- .nv.constant0.main_kernel --------------------------
	.section	.nv.constant0.main_kernel,"a",@progbits
	.sectionflags	@""
	.align	4
.nv.constant0.main_kernel:
	.zero		920


//--------------------- SYMBOLS --------------------------

	.type		.nv.reservedSmem.offset0,@object
	.size		.nv.reservedSmem.offset0,0x4
	.type		.nv.reservedSmem.cap,@object
	.size		.nv.reservedSmem.cap,0x4
